//
// Generated by NVIDIA NVVM Compiler
//
// Compiler Build ID: CL-36424714
// Cuda compilation tools, release 13.0, V13.0.88
// Based on NVVM 20.0.0
//

.version 9.0
.target sm_100
.address_size 64

	// .globl	_Z14convolution_2dPiS_i
.const .align 4 .b8 mask[196];

.visible .entry _Z14convolution_2dPiS_i(
	.param .u64 .ptr .align 1 _Z14convolution_2dPiS_i_param_0,
	.param .u64 .ptr .align 1 _Z14convolution_2dPiS_i_param_1,
	.param .u32 _Z14convolution_2dPiS_i_param_2
)
{
	.reg .pred 	%p<40>;
	.reg .b32 	%r<71>;
	.reg .b64 	%rd<19>;

	ld.param.u64 	%rd7, [_Z14convolution_2dPiS_i_param_0];
	ld.param.u64 	%rd5, [_Z14convolution_2dPiS_i_param_1];
	ld.param.u32 	%r28, [_Z14convolution_2dPiS_i_param_2];
	cvta.to.global.u64 	%rd1, %rd7;
	mov.u32 	%r31, %ctaid.y;
	mov.u32 	%r32, %ntid.y;
	mov.u32 	%r33, %tid.y;
	mad.lo.s32 	%r1, %r31, %r32, %r33;
	mov.u32 	%r34, %ctaid.x;
	mov.u32 	%r35, %ntid.x;
	mov.u32 	%r36, %tid.x;
	mad.lo.s32 	%r2, %r34, %r35, %r36;
	add.s32 	%r37, %r1, -3;
	add.s32 	%r38, %r2, -2;
	setp.gt.s32 	%p5, %r2, 1;
	setp.lt.s32 	%p6, %r38, %r28;
	and.pred  	%p1, %p5, %p6;
	add.s32 	%r39, %r2, 1;
	setp.gt.s32 	%p7, %r2, -2;
	setp.lt.s32 	%p8, %r39, %r28;
	and.pred  	%p2, %p7, %p8;
	add.s32 	%r40, %r2, 3;
	setp.gt.s32 	%p9, %r2, -4;
	setp.lt.s32 	%p10, %r40, %r28;
	and.pred  	%p3, %p9, %p10;
	mul.lo.s32 	%r62, %r28, %r37;
	add.s32 	%r61, %r2, %r62;
	mov.u64 	%rd8, mask;
	add.s64 	%rd18, %rd8, 12;
	mov.b32 	%r64, 0;
	mov.b32 	%r59, -3;
	cvt.s64.s32 	%rd10, %r2;
	mov.u32 	%r60, %r1;
$L__BB0_1:
	add.s32 	%r41, %r60, -3;
	setp.gt.s32 	%p11, %r41, -1;
	setp.lt.s32 	%p12, %r41, %r28;
	and.pred  	%p4, %p11, %p12;
	setp.gt.s32 	%p13, %r2, 2;
	add.s32 	%r42, %r2, -3;
	setp.lt.s32 	%p14, %r42, %r28;
	and.pred  	%p15, %p13, %p14;
	and.pred  	%p16, %p4, %p15;
	cvt.s64.s32 	%rd9, %r62;
	add.s64 	%rd11, %rd10, %rd9;
	shl.b64 	%rd12, %rd11, 2;
	add.s64 	%rd3, %rd1, %rd12;
	not.pred 	%p17, %p16;
	@%p17 bra 	$L__BB0_3;
	ld.global.u32 	%r43, [%rd3+-12];
	ld.const.u32 	%r44, [%rd18+-12];
	mad.lo.s32 	%r64, %r44, %r43, %r64;
$L__BB0_3:
	and.pred  	%p18, %p4, %p1;
	not.pred 	%p19, %p18;
	@%p19 bra 	$L__BB0_5;
	ld.global.u32 	%r45, [%rd3+-8];
	ld.const.u32 	%r46, [%rd18+-8];
	mad.lo.s32 	%r64, %r46, %r45, %r64;
$L__BB0_5:
	setp.gt.s32 	%p20, %r2, 0;
	setp.le.s32 	%p21, %r2, %r28;
	and.pred  	%p22, %p20, %p21;
	and.pred  	%p23, %p4, %p22;
	not.pred 	%p24, %p23;
	@%p24 bra 	$L__BB0_7;
	ld.global.u32 	%r47, [%rd3+-4];
	ld.const.u32 	%r48, [%rd18+-4];
	mad.lo.s32 	%r64, %r48, %r47, %r64;
$L__BB0_7:
	setp.gt.s32 	%p25, %r2, -1;
	setp.lt.s32 	%p26, %r2, %r28;
	and.pred  	%p27, %p25, %p26;
	and.pred  	%p28, %p4, %p27;
	not.pred 	%p29, %p28;
	@%p29 bra 	$L__BB0_9;
	mul.wide.s32 	%rd13, %r61, 4;
	add.s64 	%rd14, %rd1, %rd13;
	ld.global.u32 	%r49, [%rd14];
	ld.const.u32 	%r50, [%rd18];
	mad.lo.s32 	%r64, %r50, %r49, %r64;
$L__BB0_9:
	and.pred  	%p30, %p4, %p2;
	not.pred 	%p31, %p30;
	@%p31 bra 	$L__BB0_11;
	ld.global.u32 	%r51, [%rd3+4];
	ld.const.u32 	%r52, [%rd18+4];
	mad.lo.s32 	%r64, %r52, %r51, %r64;
$L__BB0_11:
	setp.gt.s32 	%p32, %r2, -3;
	add.s32 	%r53, %r2, 2;
	setp.lt.s32 	%p33, %r53, %r28;
	and.pred  	%p34, %p32, %p33;
	and.pred  	%p35, %p4, %p34;
	not.pred 	%p36, %p35;
	@%p36 bra 	$L__BB0_13;
	ld.global.u32 	%r54, [%rd3+8];
	ld.const.u32 	%r55, [%rd18+8];
	mad.lo.s32 	%r64, %r55, %r54, %r64;
$L__BB0_13:
	and.pred  	%p37, %p4, %p3;
	not.pred 	%p38, %p37;
	@%p38 bra 	$L__BB0_15;
	ld.global.u32 	%r56, [%rd3+12];
	ld.const.u32 	%r57, [%rd18+12];
	mad.lo.s32 	%r64, %r57, %r56, %r64;
$L__BB0_15:
	add.s32 	%r62, %r62, %r28;
	add.s32 	%r61, %r61, %r28;
	add.s32 	%r60, %r60, 1;
	add.s32 	%r59, %r59, 1;
	add.s64 	%rd18, %rd18, 28;
	setp.ne.s32 	%p39, %r59, 4;
	@%p39 bra 	$L__BB0_1;
	cvta.to.global.u64 	%rd15, %rd5;
	mad.lo.s32 	%r58, %r28, %r1, %r2;
	mul.wide.s32 	%rd16, %r58, 4;
	add.s64 	%rd17, %rd15, %rd16;
	st.global.u32 	[%rd17], %r64;
	ret;

}


// ===== COMPILED SASS (sm_100) =====

	.target	sm_100

	.elftype	@"ET_EXEC"


//--------------------- .note.nv.tkinfo           --------------------------
	.section	.note.nv.tkinfo,"",@"SHT_NOTE"
	.sectionflags	@"SHF_NOTE_NV_TKINFO"
	.tkinfo
        /*0018*/ 	.word	0x00000002
        /*0030*/ 	.string	""
        /*0030*/ 	.string	"ptxas"
        /*0030*/ 	.string	"Cuda compilation tools, release 13.0, V13.0.88"
        /*0030*/ 	.string	"Build cuda_13.0.r13.0/compiler.36424714_0"
        /*0030*/ 	.string	"-arch sm_100 -m 64 "



//--------------------- .note.nv.cuinfo           --------------------------
	.section	.note.nv.cuinfo,"",@"SHT_NOTE"
	.sectionflags	@"SHF_NOTE_NV_CUINFO"
        /*0018*/ 	.short	0x0002
        /*001a*/ 	.short	0x0064
        /*001c*/ 	.short	0x0082
	.zero		2


//--------------------- .nv.info                  --------------------------
	.section	.nv.info,"",@"SHT_CUDA_INFO"
	.align	4


	//----- nvinfo : EIATTR_REGCOUNT
	.align		4
        /*0000*/ 	.byte	0x04, 0x2f
        /*0002*/ 	.short	(.L_2 - .L_1)
	.align		4
.L_1:
        /*0004*/ 	.word	index@(_Z14convolution_2dPiS_i)
        /*0008*/ 	.word	0x00000019


	//----- nvinfo : EIATTR_FRAME_SIZE
	.align		4
.L_2:
        /*000c*/ 	.byte	0x04, 0x11
        /*000e*/ 	.short	(.L_4 - .L_3)
	.align		4
.L_3:
        /*0010*/ 	.word	index@(_Z14convolution_2dPiS_i)
        /*0014*/ 	.word	0x00000000


	//----- nvinfo : EIATTR_MIN_STACK_SIZE
	.align		4
.L_4:
        /*0018*/ 	.byte	0x04, 0x12
        /*001a*/ 	.short	(.L_6 - .L_5)
	.align		4
.L_5:
        /*001c*/ 	.word	index@(_Z14convolution_2dPiS_i)
        /*0020*/ 	.word	0x00000000
.L_6:


//--------------------- .nv.compat                --------------------------
	.section	.nv.compat,"",@"SHT_CUDA_COMPAT_INFO"
	.align	4
        /*0000*/ 	.byte	0x02, 0x09, 0x00, 0x00, 0x02, 0x02, 0x01, 0x00, 0x02, 0x05, 0x05, 0x00, 0x03, 0x07, 0x01, 0x01
        /*0010*/ 	.byte	0x02, 0x03, 0x00, 0x00, 0x02, 0x06, 0x01, 0x00, 0x04, 0x0b, 0x08, 0x00, 0x09, 0x00, 0x00, 0x00
        /*0020*/ 	.byte	0x00, 0x00, 0x00, 0x00


//--------------------- .nv.info._Z14convolution_2dPiS_i --------------------------
	.section	.nv.info._Z14convolution_2dPiS_i,"",@"SHT_CUDA_INFO"
	.sectionflags	@""
	.align	4


	//----- nvinfo : EIATTR_CUDA_API_VERSION
	.align		4
        /*0000*/ 	.byte	0x04, 0x37
        /*0002*/ 	.short	(.L_8 - .L_7)
.L_7:
        /*0004*/ 	.word	0x00000082


	//----- nvinfo : EIATTR_KPARAM_INFO
	.align		4
.L_8:
        /*0008*/ 	.byte	0x04, 0x17
        /*000a*/ 	.short	(.L_10 - .L_9)
.L_9:
        /*000c*/ 	.word	0x00000000
        /*0010*/ 	.short	0x0002
        /*0012*/ 	.short	0x0010
        /*0014*/ 	.byte	0x00, 0xf0, 0x11, 0x00


	//----- nvinfo : EIATTR_KPARAM_INFO
	.align		4
.L_10:
        /*0018*/ 	.byte	0x04, 0x17
        /*001a*/ 	.short	(.L_12 - .L_11)
.L_11:
        /*001c*/ 	.word	0x00000000
        /*0020*/ 	.short	0x0001
        /*0022*/ 	.short	0x0008
        /*0024*/ 	.byte	0x00, 0xf5, 0x21, 0x00


	//----- nvinfo : EIATTR_KPARAM_INFO
	.align		4
.L_12:
        /*0028*/ 	.byte	0x04, 0x17
        /*002a*/ 	.short	(.L_14 - .L_13)
.L_13:
        /*002c*/ 	.word	0x00000000
        /*0030*/ 	.short	0x0000
        /*0032*/ 	.short	0x0000
        /*0034*/ 	.byte	0x00, 0xf5, 0x21, 0x00


	//----- nvinfo : EIATTR_SPARSE_MMA_MASK
	.align		4
.L_14:
        /*0038*/ 	.byte	0x03, 0x50
        /*003a*/ 	.short	0x0000


	//----- nvinfo : EIATTR_MAXREG_COUNT
	.align		4
        /*003c*/ 	.byte	0x03, 0x1b
        /*003e*/ 	.short	0x00ff


	//----- nvinfo : EIATTR_MERCURY_ISA_VERSION
	.align		4
        /*0040*/ 	.byte	0x03, 0x5f
        /*0042*/ 	.short	0x0101


	//----- nvinfo : EIATTR_VRC_CTA_INIT_COUNT
	.align		4
        /*0044*/ 	.byte	0x02, 0x4a
	.zero		1
	.zero		1


	//----- nvinfo : EIATTR_EXIT_INSTR_OFFSETS
	.align		4
        /*0048*/ 	.byte	0x04, 0x1c
        /*004a*/ 	.short	(.L_16 - .L_15)


	//   ....[0]....
.L_15:
        /*004c*/ 	.word	0x00001470


	//----- nvinfo : EIATTR_CBANK_PARAM_SIZE
	.align		4
.L_16:
        /*0050*/ 	.byte	0x03, 0x19
        /*0052*/ 	.short	0x0014


	//----- nvinfo : EIATTR_PARAM_CBANK
	.align		4
        /*0054*/ 	.byte	0x04, 0x0a
        /*0056*/ 	.short	(.L_18 - .L_17)
	.align		4
.L_17:
        /*0058*/ 	.word	index@(.nv.constant0._Z14convolution_2dPiS_i)
        /*005c*/ 	.short	0x0380
        /*005e*/ 	.short	0x0014


	//----- nvinfo : EIATTR_SW_WAR
	.align		4
.L_18:
        /*0060*/ 	.byte	0x04, 0x36
        /*0062*/ 	.short	(.L_20 - .L_19)
.L_19:
        /*0064*/ 	.word	0x00000008
.L_20:


//--------------------- .nv.callgraph             --------------------------
	.section	.nv.callgraph,"",@"SHT_CUDA_CALLGRAPH"
	.align	4
	.sectionentsize	8
	.align		4
        /*0000*/ 	.word	0x00000000
	.align		4
        /*0004*/ 	.word	0xffffffff
	.align		4
        /*0008*/ 	.word	0x00000000
	.align		4
        /*000c*/ 	.word	0xfffffffe
	.align		4
        /*0010*/ 	.word	0x00000000
	.align		4
        /*0014*/ 	.word	0xfffffffd
	.align		4
        /*0018*/ 	.word	0x00000000
	.align		4
        /*001c*/ 	.word	0xfffffffc


//--------------------- .nv.constant3             --------------------------
	.section	.nv.constant3,"a",@progbits
	.align	4
.nv.constant3:
	.type		mask,@object
	.size		mask,(.L_0 - mask)
mask:
	.zero		196
.L_0:


//--------------------- .text._Z14convolution_2dPiS_i --------------------------
	.section	.text._Z14convolution_2dPiS_i,"ax",@progbits
	.align	128
        .global         _Z14convolution_2dPiS_i
        .type           _Z14convolution_2dPiS_i,@function
        .size           _Z14convolution_2dPiS_i,(.L_x_1 - _Z14convolution_2dPiS_i)
        .other          _Z14convolution_2dPiS_i,@"STO_CUDA_ENTRY STV_DEFAULT"
_Z14convolution_2dPiS_i:
.text._Z14convolution_2dPiS_i:
[----:B------:R-:W-:Y:S01]  /*0000*/  LDC R1, c[0x0][0x37c] ;  /* 0x0000df00ff017b82 */ /* 0x000fe20000000800 */
[----:B------:R-:W0:Y:S07]  /*0010*/  S2R R3, SR_TID.Y ;  /* 0x0000000000037919 */ /* 0x000e2e0000002200 */
[----:B------:R-:W0:Y:S01]  /*0020*/  LDC R12, c[0x0][0x364] ;  /* 0x0000d900ff0c7b82 */ /* 0x000e220000000800 */
[----:B------:R-:W1:Y:S01]  /*0030*/  LDCU UR6, c[0x0][0x390] ;  /* 0x00007200ff0677ac */ /* 0x000e620008000800 */
[----:B------:R-:W2:Y:S01]  /*0040*/  S2R R0, SR_TID.X ;  /* 0x0000000000007919 */ /* 0x000ea20000002100 */
[----:B------:R-:W3:Y:S05]  /*0050*/  LDCU.64 UR8, c[0x0][0x380] ;  /* 0x00007000ff0877ac */ /* 0x000eea0008000a00 */
[----:B------:R-:W0:Y:S08]  /*0060*/  S2UR UR4, SR_CTAID.Y ;  /* 0x00000000000479c3 */ /* 0x000e300000002600 */
[----:B------:R-:W2:Y:S08]  /*0070*/  S2UR UR5, SR_CTAID.X ;  /* 0x00000000000579c3 */ /* 0x000eb00000002500 */
[----:B------:R-:W2:Y:S01]  /*0080*/  LDC R13, c[0x0][0x360] ;  /* 0x0000d800ff0d7b82 */ /* 0x000ea20000000800 */
[----:B0-----:R-:W-:-:S02]  /*0090*/  IMAD R12, R12, UR4, R3 ;  /* 0x000000040c0c7c24 */ /* 0x001fc4000f8e0203 */
[----:B--2---:R-:W-:Y:S01]  /*00a0*/  IMAD R13, R13, UR5, R0 ;  /* 0x000000050d0d7c24 */ /* 0x004fe2000f8e0200 */
[----:B------:R-:W0:Y:S01]  /*00b0*/  LDCU.64 UR4, c[0x0][0x358] ;  /* 0x00006b00ff0477ac */ /* 0x000e220008000a00 */
[----:B------:R-:W-:Y:S02]  /*00c0*/  VIADD R0, R12, 0xfffffffd ;  /* 0xfffffffd0c007836 */ /* 0x000fe40000000000 */
[C---:B------:R-:W-:Y:S01]  /*00d0*/  VIADD R2, R13.reuse, 0xfffffffd ;  /* 0xfffffffd0d027836 */ /* 0x040fe20000000000 */
[----:B------:R-:W-:Y:S01]  /*00e0*/  SHF.R.S32.HI R8, RZ, 0x1f, R13 ;  /* 0x0000001fff087819 */ /* 0x000fe2000001140d */
[C---:B-1----:R-:W-:Y:S01]  /*00f0*/  IMAD R6, R0.reuse, UR6, RZ ;  /* 0x0000000600067c24 */ /* 0x042fe2000f8e02ff */
[----:B------:R-:W-:Y:S02]  /*0100*/  ISETP.GE.AND P5, PT, R0, UR6, PT ;  /* 0x0000000600007c0c */ /* 0x000fe4000bfa6270 */
[----:B------:R-:W-:Y:S01]  /*0110*/  ISETP.GE.AND P2, PT, R2, UR6, PT ;  /* 0x0000000602007c0c */ /* 0x000fe2000bf46270 */
[----:B------:R-:W-:Y:S01]  /*0120*/  VIADD R2, R13, 0xfffffffe ;  /* 0xfffffffe0d027836 */ /* 0x000fe20000000000 */
[----:B------:R-:W-:-:S02]  /*0130*/  ISETP.GT.AND P5, PT, R0, -0x1, !P5 ;  /* 0xffffffff0000780c */ /* 0x000fc40006fa4270 */
[C---:B------:R-:W-:Y:S02]  /*0140*/  ISETP.GT.AND P2, PT, R13.reuse, 0x2, !P2 ;  /* 0x000000020d00780c */ /* 0x040fe40005744270 */
[----:B------:R-:W-:Y:S02]  /*0150*/  IADD3 R0, P3, PT, R13, R6, RZ ;  /* 0x000000060d007210 */ /* 0x000fe40007f7e0ff */
[----:B------:R-:W-:Y:S02]  /*0160*/  PLOP3.LUT P1, PT, P5, P2, PT, 0x80, 0x8 ;  /* 0x000000000008781c */ /* 0x000fe40002f25070 */
[----:B------:R-:W-:Y:S02]  /*0170*/  ISETP.GE.AND P0, PT, R2, UR6, PT ;  /* 0x0000000602007c0c */ /* 0x000fe4000bf06270 */
[----:B------:R-:W-:Y:S02]  /*0180*/  LEA.HI.X.SX32 R3, R6, R8, 0x1, P3 ;  /* 0x0000000806037211 */ /* 0x000fe400018f0eff */
[----:B---3--:R-:W-:-:S02]  /*0190*/  LEA R16, P3, R0, UR8, 0x2 ;  /* 0x0000000800107c11 */ /* 0x008fc4000f8610ff */
[C---:B------:R-:W-:Y:S02]  /*01a0*/  ISETP.GT.AND P0, PT, R13.reuse, 0x1, !P0 ;  /* 0x000000010d00780c */ /* 0x040fe40004704270 */
[----:B------:R-:W-:Y:S02]  /*01b0*/  LEA.HI.X R17, R0, UR9, R3, 0x2, P3 ;  /* 0x0000000900117c11 */ /* 0x000fe400098f1403 */
[----:B------:R-:W-:Y:S01]  /*01c0*/  PLOP3.LUT P3, PT, P5, P0, PT, 0x80, 0x8 ;  /* 0x000000000008781c */ /* 0x000fe20002f61070 */
[----:B------:R-:W1:Y:S02]  /*01d0*/  @P1 LDC R3, c[0x3][RZ] ;  /* 0x00c00000ff031b82 */ /* 0x000e640000000800 */
[----:B0-----:R-:W1:Y:S10]  /*01e0*/  @P1 LDG.E R2, desc[UR4][R16.64+-0xc] ;  /* 0xfffff40410021981 */ /* 0x001e74000c1e1900 */
[----:B------:R-:W2:Y:S01]  /*01f0*/  @P3 LDG.E R5, desc[UR4][R16.64+-0x8] ;  /* 0xfffff80410053981 */ /* 0x000ea2000c1e1900 */
[----:B------:R-:W-:Y:S01]  /*0200*/  ISETP.GE.AND P4, PT, R13, UR6, PT ;  /* 0x000000060d007c0c */ /* 0x000fe2000bf86270 */
[----:B------:R-:W2:Y:S01]  /*0210*/  @P3 LDC R4, c[0x3][0x4] ;  /* 0x00c00100ff043b82 */ /* 0x000ea20000000800 */
[----:B------:R-:W-:-:S02]  /*0220*/  IMAD.MOV.U32 R0, RZ, RZ, RZ ;  /* 0x000000ffff007224 */ /* 0x000fc400078e00ff */
[C---:B------:R-:W-:Y:S01]  /*0230*/  ISETP.GT.AND P4, PT, R13.reuse, -0x1, !P4 ;  /* 0xffffffff0d00780c */ /* 0x040fe20006784270 */
[----:B------:R-:W-:-:S03]  /*0240*/  IMAD.IADD R18, R13, 0x1, R6 ;  /* 0x000000010d127824 */ /* 0x000fc600078e0206 */
[----:B------:R-:W-:-:S13]  /*0250*/  PLOP3.LUT P6, PT, P5, P4, PT, 0x80, 0x8 ;  /* 0x000000000008781c */ /* 0x000fda0002fc9070 */
[----:B------:R-:W0:Y:S01]  /*0260*/  @P6 LDC R9, c[0x3][0xc] ;  /* 0x00c00300ff096b82 */ /* 0x000e220000000800 */
[----:B-1----:R-:W-:Y:S01]  /*0270*/  @P1 IMAD R0, R2, R3, RZ ;  /* 0x0000000302001224 */ /* 0x002fe200078e02ff */
[----:B------:R-:W-:-:S06]  /*0280*/  ISETP.GT.AND P1, PT, R13, UR6, PT ;  /* 0x000000060d007c0c */ /* 0x000fcc000bf24270 */
[----:B------:R-:W1:Y:S01]  /*0290*/  @P6 LDC.64 R2, c[0x0][0x380] ;  /* 0x0000e000ff026b82 */ /* 0x000e620000000a00 */
[----:B------:R-:W-:Y:S01]  /*02a0*/  ISETP.GT.AND P1, PT, R13, RZ, !P1 ;  /* 0x000000ff0d00720c */ /* 0x000fe20004f24270 */
[----:B--2---:R-:W-:-:S03]  /*02b0*/  @P3 IMAD R0, R5, R4, R0 ;  /* 0x0000000405003224 */ /* 0x004fc600078e0200 */
[----:B------:R-:W-:-:S13]  /*02c0*/  PLOP3.LUT P3, PT, P5, P1, PT, 0x80, 0x8 ;  /* 0x000000000008781c */ /* 0x000fda0002f63070 */
[----:B------:R-:W2:Y:S01]  /*02d0*/  @P3 LDG.E R5, desc[UR4][R16.64+-0x4] ;  /* 0xfffffc0410053981 */ /* 0x000ea2000c1e1900 */
[----:B------:R-:W2:Y:S01]  /*02e0*/  @P3 LDC R7, c[0x3][0x8] ;  /* 0x00c00200ff073b82 */ /* 0x000ea20000000800 */
[----:B-1----:R-:W-:-:S06]  /*02f0*/  @P6 IMAD.WIDE R2, R18, 0x4, R2 ;  /* 0x0000000412026825 */ /* 0x002fcc00078e0202 */
[----:B------:R-:W0:Y:S01]  /*0300*/  @P6 LDG.E R3, desc[UR4][R2.64] ;  /* 0x0000000402036981 */ /* 0x000e22000c1e1900 */
[----:B------:R-:W-:Y:S02]  /*0310*/  VIADD R4, R13, 0x1 ;  /* 0x000000010d047836 */ /* 0x000fe40000000000 */
[----:B--2---:R-:W-:-:S03]  /*0320*/  @P3 IMAD R0, R5, R7, R0 ;  /* 0x0000000705003224 */ /* 0x004fc600078e0200 */
[----:B------:R-:W-:-:S04]  /*0330*/  ISETP.GE.AND P3, PT, R4, UR6, PT ;  /* 0x0000000604007c0c */ /* 0x000fc8000bf66270 */
[----:B------:R-:W-:Y:S01]  /*0340*/  ISETP.GT.AND P3, PT, R13, -0x2, !P3 ;  /* 0xfffffffe0d00780c */ /* 0x000fe20005f64270 */
[----:B0-----:R-:W-:-:S03]  /*0350*/  @P6 IMAD R0, R3, R9, R0 ;  /* 0x0000000903006224 */ /* 0x001fc600078e0200 */
[----:B------:R-:W-:-:S13]  /*0360*/  PLOP3.LUT P6, PT, P5, P3, PT, 0x80, 0x8 ;  /* 0x000000000008781c */ /* 0x000fda0002fc7070 */
[----:B------:R-:W2:Y:S01]  /*0370*/  @P6 LDG.E R5, desc[UR4][R16.64+0x4] ;  /* 0x0000040410056981 */ /* 0x000ea2000c1e1900 */
[----:B------:R-:W2:Y:S01]  /*0380*/  @P6 LDC R4, c[0x3][0x10] ;  /* 0x00c00400ff046b82 */ /* 0x000ea20000000800 */
[----:B------:R-:W-:Y:S02]  /*0390*/  VIADD R6, R6, UR6 ;  /* 0x0000000606067c36 */ /* 0x000fe40008000000 */
[----:B------:R-:W-:Y:S02]  /*03a0*/  VIADD R21, R13, 0x2 ;  /* 0x000000020d157836 */ /* 0x000fe40000000000 */
[----:B--2---:R-:W-:Y:S01]  /*03b0*/  @P6 IMAD R0, R5, R4, R0 ;  /* 0x0000000405006224 */ /* 0x004fe200078e0200 */
[----:B------:R-:W-:-:S04]  /*03c0*/  IADD3 R2, P6, PT, R13, R6, RZ ;  /* 0x000000060d027210 */ /* 0x000fc80007fde0ff */
[C---:B------:R-:W-:Y:S01]  /*03d0*/  LEA.HI.X.SX32 R3, R6.reuse, R8, 0x1, P6 ;  /* 0x0000000806037211 */ /* 0x040fe200030f0eff */
[----:B------:R-:W-:Y:S01]  /*03e0*/  VIADD R6, R6, UR6 ;  /* 0x0000000606067c36 */ /* 0x000fe20008000000 */
[----:B------:R-:W-:-:S04]  /*03f0*/  LEA R14, P6, R2, UR8, 0x2 ;  /* 0x00000008020e7c11 */ /* 0x000fc8000f8c10ff */
[----:B------:R-:W-:Y:S01]  /*0400*/  LEA.HI.X R15, R2, UR9, R3, 0x2, P6 ;  /* 0x00000009020f7c11 */ /* 0x000fe2000b0f1403 */
[----:B------:R-:W-:Y:S01]  /*0410*/  VIADD R2, R6, UR6 ;  /* 0x0000000606027c36 */ /* 0x000fe20008000000 */
[----:B------:R-:W-:-:S04]  /*0420*/  IADD3 R3, P6, PT, R13, R6, RZ ;  /* 0x000000060d037210 */ /* 0x000fc80007fde0ff */
[----:B------:R-:W-:Y:S02]  /*0430*/  LEA.HI.X.SX32 R4, R6, R8, 0x1, P6 ;  /* 0x0000000806047211 */ /* 0x000fe400030f0eff */
[----:B------:R-:W-:-:S04]  /*0440*/  LEA R10, P6, R3, UR8, 0x2 ;  /* 0x00000008030a7c11 */ /* 0x000fc8000f8c10ff */
[----:B------:R-:W-:Y:S02]  /*0450*/  LEA.HI.X R11, R3, UR9, R4, 0x2, P6 ;  /* 0x00000009030b7c11 */ /* 0x000fe4000b0f1404 */
[----:B------:R-:W-:-:S04]  /*0460*/  IADD3 R3, P6, PT, R13, R2, RZ ;  /* 0x000000020d037210 */ /* 0x000fc80007fde0ff */
[C---:B------:R-:W-:Y:S01]  /*0470*/  LEA.HI.X.SX32 R4, R2.reuse, R8, 0x1, P6 ;  /* 0x0000000802047211 */ /* 0x040fe200030f0eff */
[----:B------:R-:W-:Y:S01]  /*0480*/  VIADD R2, R2, UR6 ;  /* 0x0000000602027c36 */ /* 0x000fe20008000000 */
[----:B------:R-:W-:-:S04]  /*0490*/  LEA R6, P6, R3, UR8, 0x2 ;  /* 0x0000000803067c11 */ /* 0x000fc8000f8c10ff */
[----:B------:R-:W-:Y:S01]  /*04a0*/  LEA.HI.X R7, R3, UR9, R4, 0x2, P6 ;  /* 0x0000000903077c11 */ /* 0x000fe2000b0f1404 */
[----:B------:R-:W-:Y:S01]  /*04b0*/  VIADD R3, R2, UR6 ;  /* 0x0000000602037c36 */ /* 0x000fe20008000000 */
[----:B------:R-:W-:-:S03]  /*04c0*/  IADD3 R5, P6, PT, R13, R2, RZ ;  /* 0x000000020d057210 */ /* 0x000fc60007fde0ff */
[----:B------:R-:W-:Y:S01]  /*04d0*/  VIADD R9, R3, UR6 ;  /* 0x0000000603097c36 */ /* 0x000fe20008000000 */
[----:B------:R-:W-:Y:S02]  /*04e0*/  LEA.HI.X.SX32 R20, R2, R8, 0x1, P6 ;  /* 0x0000000802147211 */ /* 0x000fe400030f0eff */
[----:B------:R-:W-:-:S04]  /*04f0*/  LEA R4, P6, R5, UR8, 0x2 ;  /* 0x0000000805047c11 */ /* 0x000fc8000f8c10ff */
[----:B------:R-:W-:Y:S02]  /*0500*/  LEA.HI.X R5, R5, UR9, R20, 0x2, P6 ;  /* 0x0000000905057c11 */ /* 0x000fe4000b0f1414 */
[----:B------:R-:W-:-:S04]  /*0510*/  IADD3 R19, P6, PT, R13, R3, RZ ;  /* 0x000000030d137210 */ /* 0x000fc80007fde0ff */
[----:B------:R-:W-:Y:S02]  /*0520*/  LEA.HI.X.SX32 R20, R3, R8, 0x1, P6 ;  /* 0x0000000803147211 */ /* 0x000fe400030f0eff */
[----:B------:R-:W-:-:S04]  /*0530*/  LEA R2, P6, R19, UR8, 0x2 ;  /* 0x0000000813027c11 */ /* 0x000fc8000f8c10ff */
[----:B------:R-:W-:Y:S02]  /*0540*/  LEA.HI.X R3, R19, UR9, R20, 0x2, P6 ;  /* 0x0000000913037c11 */ /* 0x000fe4000b0f1414 */
[----:B------:R-:W-:-:S04]  /*0550*/  IADD3 R19, P6, PT, R13, R9, RZ ;  /* 0x000000090d137210 */ /* 0x000fc80007fde0ff */
[----:B------:R-:W-:Y:S02]  /*0560*/  LEA.HI.X.SX32 R20, R9, R8, 0x1, P6 ;  /* 0x0000000809147211 */ /* 0x000fe400030f0eff */
[----:B------:R-:W-:-:S04]  /*0570*/  LEA R8, P6, R19, UR8, 0x2 ;  /* 0x0000000813087c11 */ /* 0x000fc8000f8c10ff */
[----:B------:R-:W-:Y:S02]  /*0580*/  LEA.HI.X R9, R19, UR9, R20, 0x2, P6 ;  /* 0x0000000913097c11 */ /* 0x000fe4000b0f1414 */
[----:B------:R-:W-:-:S04]  /*0590*/  ISETP.GE.AND P6, PT, R21, UR6, PT ;  /* 0x0000000615007c0c */ /* 0x000fc8000bfc6270 */
[----:B------:R-:W-:-:S04]  /*05a0*/  ISETP.GT.AND P6, PT, R13, -0x3, !P6 ;  /* 0xfffffffd0d00780c */ /* 0x000fc800077c4270 */
[----:B------:R-:W-:Y:S02]  /*05b0*/  P2R R20, PR, RZ, 0x40 ;  /* 0x00000040ff147803 */ /* 0x000fe40000000000 */
[----:B------:R-:W-:-:S13]  /*05c0*/  PLOP3.LUT P6, PT, P5, P6, PT, 0x80, 0x8 ;  /* 0x000000000008781c */ /* 0x000fda0002fcd070 */
[----:B------:R-:W2:Y:S01]  /*05d0*/  @P6 LDG.E R19, desc[UR4][R16.64+0x8] ;  /* 0x0000080410136981 */ /* 0x000ea2000c1e1900 */
[----:B------:R-:W2:Y:S02]  /*05e0*/  @P6 LDC R21, c[0x3][0x14] ;  /* 0x00c00500ff156b82 */ /* 0x000ea40000000800 */
[----:B--2---:R-:W-:Y:S02]  /*05f0*/  @P6 IMAD R0, R19, R21, R0 ;  /* 0x0000001513006224 */ /* 0x004fe400078e0200 */
[----:B------:R-:W-:-:S05]  /*0600*/  VIADD R19, R13, 0x3 ;  /* 0x000000030d137836 */ /* 0x000fca0000000000 */
[----:B------:R-:W-:-:S04]  /*0610*/  ISETP.GE.AND P6, PT, R19, UR6, PT ;  /* 0x0000000613007c0c */ /* 0x000fc8000bfc6270 */
[----:B------:R-:W-:-:S04]  /*0620*/  ISETP.GT.AND P6, PT, R13, -0x4, !P6 ;  /* 0xfffffffc0d00780c */ /* 0x000fc800077c4270 */
[----:B------:R-:W-:Y:S02]  /*0630*/  PLOP3.LUT P5, PT, P5, P6, PT, 0x80, 0x8 ;  /* 0x000000000008781c */ /* 0x000fe40002fad070 */
[----:B------:R-:W-:-:S11]  /*0640*/  P2R R19, PR, RZ, 0x40 ;  /* 0x00000040ff137803 */ /* 0x000fd60000000000 */
[----:B------:R-:W2:Y:S01]  /*0650*/  @P5 LDG.E R21, desc[UR4][R16.64+0xc] ;  /* 0x00000c0410155981 */ /* 0x000ea2000c1e1900 */
[----:B------:R-:W2:Y:S02]  /*0660*/  @P5 LDC R22, c[0x3][0x18] ;  /* 0x00c00600ff165b82 */ /* 0x000ea40000000800 */
[----:B--2---:R-:W-:Y:S02]  /*0670*/  @P5 IMAD R0, R21, R22, R0 ;  /* 0x0000001615005224 */ /* 0x004fe400078e0200 */
[----:B------:R-:W-:-:S05]  /*0680*/  VIADD R21, R12, 0xfffffffe ;  /* 0xfffffffe0c157836 */ /* 0x000fca0000000000 */
[----:B------:R-:W-:-:S04]  /*0690*/  ISETP.GE.AND P5, PT, R21, UR6, PT ;  /* 0x0000000615007c0c */ /* 0x000fc8000bfa6270 */
[----:B------:R-:W-:-:S04]  /*06a0*/  ISETP.GT.AND P5, PT, R21, -0x1, !P5 ;  /* 0xffffffff1500780c */ /* 0x000fc80006fa4270 */
[----:B------:R-:W-:-:S13]  /*06b0*/  PLOP3.LUT P6, PT, P5, P2, PT, 0x80, 0x8 ;  /* 0x000000000008781c */ /* 0x000fda0002fc5070 */
[----:B------:R-:W2:Y:S01]  /*06c0*/  @P6 LDG.E R21, desc[UR4][R14.64+-0xc] ;  /* 0xfffff4040e156981 */ /* 0x000ea2000c1e1900 */
[----:B------:R-:W2:Y:S02]  /*06d0*/  @P6 LDC R22, c[0x3][0x1c] ;  /* 0x00c00700ff166b82 */ /* 0x000ea40000000800 */
[----:B--2---:R-:W-:Y:S01]  /*06e0*/  @P6 IMAD R0, R21, R22, R0 ;  /* 0x0000001615006224 */ /* 0x004fe200078e0200 */
[----:B------:R-:W-:-:S13]  /*06f0*/  PLOP3.LUT P6, PT, P5, P0, PT, 0x80, 0x8 ;  /* 0x000000000008781c */ /* 0x000fda0002fc1070 */
[----:B------:R-:W2:Y:S01]  /*0700*/  @P6 LDG.E R17, desc[UR4][R14.64+-0x8] ;  /* 0xfffff8040e116981 */ /* 0x000ea2000c1e1900 */
[----:B------:R-:W2:Y:S02]  /*0710*/  @P6 LDC R16, c[0x3][0x20] ;  /* 0x00c00800ff106b82 */ /* 0x000ea40000000800 */
[----:B--2---:R-:W-:Y:S01]  /*0720*/  @P6 IMAD R0, R17, R16, R0 ;  /* 0x0000001011006224 */ /* 0x004fe200078e0200 */
[----:B------:R-:W-:-:S13]  /*0730*/  PLOP3.LUT P6, PT, P5, P1, PT, 0x80, 0x8 ;  /* 0x000000000008781c */ /* 0x000fda0002fc3070 */
[----:B------:R-:W2:Y:S01]  /*0740*/  @P6 LDG.E R17, desc[UR4][R14.64+-0x4] ;  /* 0xfffffc040e116981 */ /* 0x000ea2000c1e1900 */
[----:B------:R-:W2:Y:S01]  /*0750*/  @P6 LDC R16, c[0x3][0x24] ;  /* 0x00c00900ff106b82 */ /* 0x000ea20000000800 */
[----:B------:R-:W-:Y:S02]  /*0760*/  VIADD R18, R18, UR6 ;  /* 0x0000000612127c36 */ /* 0x000fe40008000000 */
[----:B--2---:R-:W-:Y:S01]  /*0770*/  @P6 IMAD R0, R17, R16, R0 ;  /* 0x0000001011006224 */ /* 0x004fe200078e0200 */
[----:B------:R-:W-:-:S13]  /*0780*/  PLOP3.LUT P6, PT, P5, P4, PT, 0x80, 0x8 ;  /* 0x000000000008781c */ /* 0x000fda0002fc9070 */
[----:B------:R-:W0:Y:S08]  /*0790*/  @P6 LDC.64 R16, c[0x0][0x380] ;  /* 0x0000e000ff106b82 */ /* 0x000e300000000a00 */
[----:B------:R-:W1:Y:S01]  /*07a0*/  @P6 LDC R21, c[0x3][0x28] ;  /* 0x00c00a00ff156b82 */ /* 0x000e620000000800 */
[----:B0-----:R-:W-:-:S06]  /*07b0*/  @P6 IMAD.WIDE R16, R18, 0x4, R16 ;  /* 0x0000000412106825 */ /* 0x001fcc00078e0210 */
[----:B------:R-:W1:Y:S02]  /*07c0*/  @P6 LDG.E R17, desc[UR4][R16.64] ;  /* 0x0000000410116981 */ /* 0x000e64000c1e1900 */
[----:B-1----:R-:W-:Y:S01]  /*07d0*/  @P6 IMAD R0, R17, R21, R0 ;  /* 0x0000001511006224 */ /* 0x002fe200078e0200 */
[----:B------:R-:W-:-:S13]  /*07e0*/  PLOP3.LUT P6, PT, P5, P3, PT, 0x80, 0x8 ;  /* 0x000000000008781c */ /* 0x000fda0002fc7070 */
[----:B------:R-:W2:Y:S01]  /*07f0*/  @P6 LDG.E R21, desc[UR4][R14.64+0x4] ;  /* 0x000004040e156981 */ /* 0x000ea2000c1e1900 */
[----:B------:R-:W2:Y:S02]  /*0800*/  @P6 LDC R22, c[0x3][0x2c] ;  /* 0x00c00b00ff166b82 */ /* 0x000ea40000000800 */
[----:B--2---:R-:W-:Y:S01]  /*0810*/  @P6 IMAD R0, R21, R22, R0 ;  /* 0x0000001615006224 */ /* 0x004fe200078e0200 */
[----:B------:R-:W-:-:S04]  /*0820*/  ISETP.NE.AND P6, PT, R20, RZ, PT ;  /* 0x000000ff1400720c */ /* 0x000fc80003fc5270 */
        /* <DEDUP_REMOVED lines=114> */
[----:B------:R-:W2:Y:S01]  /*0f50*/  @P5 LDC R6, c[0x3][0x88] ;  /* 0x00c02200ff065b82 */ /* 0x000ea20000000800 */
[----:B------:R-:W-:Y:S01]  /*0f60*/  P2R R10, PR, RZ, 0x4 ;  /* 0x00000004ff0a7803 */ /* 0x000fe20000000000 */
[----:B--2---:R-:W-:Y:S02]  /*0f70*/  @P5 IMAD R0, R7, R6, R0 ;  /* 0x0000000607005224 */ /* 0x004fe400078e0200 */
[----:B------:R-:W-:-:S05]  /*0f80*/  VIADD R6, R12, 0x2 ;  /* 0x000000020c067836 */ /* 0x000fca0000000000 */
[----:B------:R-:W-:-:S04]  /*0f90*/  ISETP.GE.AND P5, PT, R6, UR6, PT ;  /* 0x0000000606007c0c */ /* 0x000fc8000bfa6270 */
[----:B------:R-:W-:-:S04]  /*0fa0*/  ISETP.GT.AND P5, PT, R6, -0x1, !P5 ;  /* 0xffffffff0600780c */ /* 0x000fc80006fa4270 */
[----:B------:R-:W-:Y:S02]  /*0fb0*/  PLOP3.LUT P6, PT, P5, P2, PT, 0x80, 0x8 ;  /* 0x000000000008781c */ /* 0x000fe40002fc5070 */
[----:B------:R-:W-:-:S11]  /*0fc0*/  ISETP.NE.AND P2, PT, R19, RZ, PT ;  /* 0x000000ff1300720c */ /* 0x000fd60003f45270 */
        /* <DEDUP_REMOVED lines=23> */
[----:B------:R-:W-:Y:S02]  /*1140*/  PLOP3.LUT P6, PT, P5, P6, PT, 0x80, 0x8 ;  /* 0x000000000008781c */ /* 0x000fe40002fcd070 */
[----:B------:R-:W-:-:S11]  /*1150*/  PLOP3.LUT P5, PT, P5, P2, PT, 0x80, 0x8 ;  /* 0x000000000008781c */ /* 0x000fd60002fa5070 */
[----:B------:R-:W2:Y:S01]  /*1160*/  @P6 LDG.E R11, desc[UR4][R2.64+0x8] ;  /* 0x00000804020b6981 */ /* 0x000ea2000c1e1900 */
[----:B------:R-:W2:Y:S01]  /*1170*/  @P6 LDC R6, c[0x3][0xa0] ;  /* 0x00c02800ff066b82 */ /* 0x000ea20000000800 */
[----:B------:R-:W-:Y:S02]  /*1180*/  ISETP.NE.AND P2, PT, R10, RZ, PT ;  /* 0x000000ff0a00720c */ /* 0x000fe40003f45270 */
[----:B------:R-:W3:Y:S05]  /*1190*/  @P5 LDG.E R5, desc[UR4][R2.64+0xc] ;  /* 0x00000c0402055981 */ /* 0x000eea000c1e1900 */
[----:B------:R-:W3:Y:S01]  /*11a0*/  @P5 LDC R4, c[0x3][0xa4] ;  /* 0x00c02900ff045b82 */ /* 0x000ee20000000800 */
[----:B------:R-:W-:-:S02]  /*11b0*/  VIADD R7, R7, UR6 ;  /* 0x0000000607077c36 */ /* 0x000fc40008000000 */
[----:B--2---:R-:W-:Y:S01]  /*11c0*/  @P6 IMAD R0, R11, R6, R0 ;  /* 0x000000060b006224 */ /* 0x004fe200078e0200 */
[----:B------:R-:W-:-:S03]  /*11d0*/  ISETP.NE.AND P6, PT, R20, RZ, PT ;  /* 0x000000ff1400720c */ /* 0x000fc60003fc5270 */
[----:B---3--:R-:W-:Y:S02]  /*11e0*/  @P5 IMAD R0, R5, R4, R0 ;  /* 0x0000000405005224 */ /* 0x008fe400078e0200 */
[----:B------:R-:W-:-:S05]  /*11f0*/  VIADD R4, R12, 0x3 ;  /* 0x000000030c047836 */ /* 0x000fca0000000000 */
[----:B------:R-:W-:-:S04]  /*1200*/  ISETP.GE.AND P5, PT, R4, UR6, PT ;  /* 0x0000000604007c0c */ /* 0x000fc8000bfa6270 */
[----:B------:R-:W-:-:S04]  /*1210*/  ISETP.GT.AND P5, PT, R4, -0x1, !P5 ;  /* 0xffffffff0400780c */ /* 0x000fc80006fa4270 */
[----:B------:R-:W-:-:S04]  /*1220*/  PLOP3.LUT P4, PT, P5, P4, PT, 0x80, 0x8 ;  /* 0x000000000008781c */ /* 0x000fc80002f89070 */
[----:B------:R-:W-:Y:S02]  /*1230*/  P2R R2, PR, RZ, 0x10 ;  /* 0x00000010ff027803 */ /* 0x000fe40000000000 */
[----:B------:R-:W-:Y:S02]  /*1240*/  ISETP.NE.AND P4, PT, R19, RZ, PT ;  /* 0x000000ff1300720c */ /* 0x000fe40003f85270 */
[----:B------:R-:W-:Y:S02]  /*1250*/  PLOP3.LUT P1, PT, P5, P1, PT, 0x80, 0x8 ;  /* 0x000000000008781c */ /* 0x000fe40002f23070 */
[----:B------:R-:W-:Y:S02]  /*1260*/  PLOP3.LUT P2, PT, P5, P2, PT, 0x80, 0x8 ;  /* 0x000000000008781c */ /* 0x000fe40002f45070 */
[----:B------:R-:W-:Y:S02]  /*1270*/  PLOP3.LUT P0, PT, P5, P0, PT, 0x80, 0x8 ;  /* 0x000000000008781c */ /* 0x000fe40002f01070 */
[----:B------:R-:W-:-:S02]  /*1280*/  PLOP3.LUT P3, PT, P5, P3, PT, 0x80, 0x8 ;  /* 0x000000000008781c */ /* 0x000fc40002f67070 */
[----:B------:R-:W-:Y:S02]  /*1290*/  PLOP3.LUT P6, PT, P5, P6, PT, 0x80, 0x8 ;  /* 0x000000000008781c */ /* 0x000fe40002fcd070 */
[----:B------:R-:W-:Y:S02]  /*12a0*/  PLOP3.LUT P5, PT, P5, P4, PT, 0x80, 0x8 ;  /* 0x000000000008781c */ /* 0x000fe40002fa9070 */
[----:B------:R-:W-:Y:S01]  /*12b0*/  ISETP.NE.AND P4, PT, R2, RZ, PT ;  /* 0x000000ff0200720c */ /* 0x000fe20003f85270 */
[----:B------:R-:W0:Y:S02]  /*12c0*/  @P1 LDC R10, c[0x3][0xb0] ;  /* 0x00c02c00ff0a1b82 */ /* 0x000e240000000800 */
[----:B------:R-:W2:Y:S04]  /*12d0*/  @P2 LDG.E R5, desc[UR4][R8.64+-0xc] ;  /* 0xfffff40408052981 */ /* 0x000ea8000c1e1900 */
[----:B------:R-:W3:Y:S02]  /*12e0*/  @P0 LDG.E R11, desc[UR4][R8.64+-0x8] ;  /* 0xfffff804080b0981 */ /* 0x000ee4000c1e1900 */
[----:B------:R-:W2:Y:S02]  /*12f0*/  @P2 LDC R4, c[0x3][0xa8] ;  /* 0x00c02a00ff042b82 */ /* 0x000ea40000000800 */
[----:B------:R-:W4:Y:S04]  /*1300*/  @P3 LDG.E R17, desc[UR4][R8.64+0x4] ;  /* 0x0000040408113981 */ /* 0x000f28000c1e1900 */
[----:B------:R-:W5:Y:S02]  /*1310*/  @P6 LDG.E R19, desc[UR4][R8.64+0x8] ;  /* 0x0000080408136981 */ /* 0x000f64000c1e1900 */
[----:B------:R-:W1:Y:S02]  /*1320*/  @P4 LDC.64 R2, c[0x0][0x380] ;  /* 0x0000e000ff024b82 */ /* 0x000e640000000a00 */
[----:B------:R-:W5:Y:S06]  /*1330*/  @P5 LDG.E R21, desc[UR4][R8.64+0xc] ;  /* 0x00000c0408155981 */ /* 0x000f6c000c1e1900 */
[----:B------:R-:W3:Y:S08]  /*1340*/  @P0 LDC R6, c[0x3][0xac] ;  /* 0x00c02b00ff060b82 */ /* 0x000ef00000000800 */
[----:B------:R-:W0:Y:S01]  /*1350*/  @P4 LDC R14, c[0x3][0xb4] ;  /* 0x00c02d00ff0e4b82 */ /* 0x000e220000000800 */
[----:B-1----:R-:W-:-:S07]  /*1360*/  @P4 IMAD.WIDE R2, R7, 0x4, R2 ;  /* 0x0000000407024825 */ /* 0x002fce00078e0202 */
[----:B------:R-:W4:Y:S01]  /*1370*/  @P3 LDC R16, c[0x3][0xb8] ;  /* 0x00c02e00ff103b82 */ /* 0x000f220000000800 */
[----:B------:R-:W0:Y:S04]  /*1380*/  @P1 LDG.E R7, desc[UR4][R8.64+-0x4] ;  /* 0xfffffc0408071981 */ /* 0x000e28000c1e1900 */
[----:B------:R1:W4:Y:S03]  /*1390*/  @P4 LDG.E R15, desc[UR4][R2.64] ;  /* 0x00000004020f4981 */ /* 0x000326000c1e1900 */
[----:B------:R-:W5:Y:S08]  /*13a0*/  @P6 LDC R18, c[0x3][0xbc] ;  /* 0x00c02f00ff126b82 */ /* 0x000f700000000800 */
[----:B-1----:R-:W1:Y:S01]  /*13b0*/  LDC.64 R2, c[0x0][0x388] ;  /* 0x0000e200ff027b82 */ /* 0x002e620000000a00 */
[----:B------:R-:W-:-:S04]  /*13c0*/  IMAD R13, R12, UR6, R13 ;  /* 0x000000060c0d7c24 */ /* 0x000fc8000f8e020d */
[----:B-1----:R-:W-:-:S04]  /*13d0*/  IMAD.WIDE R2, R13, 0x4, R2 ;  /* 0x000000040d027825 */ /* 0x002fc800078e0202 */
[----:B--2---:R-:W-:Y:S02]  /*13e0*/  @P2 IMAD R0, R5, R4, R0 ;  /* 0x0000000405002224 */ /* 0x004fe400078e0200 */
[----:B------:R-:W1:Y:S02]  /*13f0*/  @P5 LDC R4, c[0x3][0xc0] ;  /* 0x00c03000ff045b82 */ /* 0x000e640000000800 */
[----:B---3--:R-:W-:-:S04]  /*1400*/  @P0 IMAD R0, R11, R6, R0 ;  /* 0x000000060b000224 */ /* 0x008fc800078e0200 */
[----:B0-----:R-:W-:-:S04]  /*1410*/  @P1 IMAD R0, R7, R10, R0 ;  /* 0x0000000a07001224 */ /* 0x001fc800078e0200 */
[----:B----4-:R-:W-:-:S04]  /*1420*/  @P4 IMAD R0, R15, R14, R0 ;  /* 0x0000000e0f004224 */ /* 0x010fc800078e0200 */
[----:B------:R-:W-:-:S04]  /*1430*/  @P3 IMAD R0, R17, R16, R0 ;  /* 0x0000001011003224 */ /* 0x000fc800078e0200 */
[----:B-----5:R-:W-:-:S04]  /*1440*/  @P6 IMAD R0, R19, R18, R0 ;  /* 0x0000001213006224 */ /* 0x020fc800078e0200 */
[----:B-1----:R-:W-:-:S05]  /*1450*/  @P5 IMAD R0, R21, R4, R0 ;  /* 0x0000000415005224 */ /* 0x002fca00078e0200 */
[----:B------:R-:W-:Y:S01]  /*1460*/  STG.E desc[UR4][R2.64], R0 ;  /* 0x0000000002007986 */ /* 0x000fe2000c101904 */
[----:B------:R-:W-:Y:S05]  /*1470*/  EXIT ;  /* 0x000000000000794d */ /* 0x000fea0003800000 */
.L_x_0:
[----:B------:R-:W-:-:S00]  /*1480*/  BRA `(.L_x_0) ;  /* 0xfffffffc00fc7947 */ /* 0x000fc0000383ffff */
[----:B------:R-:W-:-:S00]  /*1490*/  NOP ;  /* 0x0000000000007918 */ /* 0x000fc00000000000 */
        /* <DEDUP_REMOVED lines=14> */
.L_x_1:


//--------------------- .nv.shared.reserved.0     --------------------------
	.section	.nv.shared.reserved.0,"aw",@nobits
	.weak		__nv_reservedSMEM_offset_0_alias
	.size		__nv_reservedSMEM_offset_0_alias, 0, 64
	.other		__nv_reservedSMEM_offset_0_alias,@"STO_CUDA_RESERVED_SHARED STV_DEFAULT"
__nv_reservedSMEM_offset_0_alias:
	.zero		0
	.zero		64


//--------------------- .nv.constant0._Z14convolution_2dPiS_i --------------------------
	.section	.nv.constant0._Z14convolution_2dPiS_i,"a",@progbits
	.sectionflags	@""
	.align	4
.nv.constant0._Z14convolution_2dPiS_i:
	.zero		916


//--------------------- SYMBOLS --------------------------

	.type		.nv.reservedSmem.offset0,@object
	.size		.nv.reservedSmem.offset0,0x4
